//
// Generated by NVIDIA NVVM Compiler
//
// Compiler Build ID: CL-36424714
// Cuda compilation tools, release 13.0, V13.0.88
// Based on NVVM 20.0.0
//

.version 9.0
.target sm_100
.address_size 64

	// .globl	_Z3addPiS_S_

.visible .entry _Z3addPiS_S_(
	.param .u64 .ptr .align 1 _Z3addPiS_S__param_0,
	.param .u64 .ptr .align 1 _Z3addPiS_S__param_1,
	.param .u64 .ptr .align 1 _Z3addPiS_S__param_2
)
{
	.reg .pred 	%p<2>;
	.reg .b32 	%r<5>;
	.reg .b64 	%rd<11>;

	ld.param.u64 	%rd1, [_Z3addPiS_S__param_0];
	ld.param.u64 	%rd2, [_Z3addPiS_S__param_1];
	ld.param.u64 	%rd3, [_Z3addPiS_S__param_2];
	mov.u32 	%r1, %ctaid.x;
	setp.gt.u32 	%p1, %r1, 99999;
	@%p1 bra 	$L__BB0_2;
	cvta.to.global.u64 	%rd4, %rd1;
	cvta.to.global.u64 	%rd5, %rd2;
	cvta.to.global.u64 	%rd6, %rd3;
	mul.wide.u32 	%rd7, %r1, 4;
	add.s64 	%rd8, %rd4, %rd7;
	ld.global.u32 	%r2, [%rd8];
	add.s64 	%rd9, %rd5, %rd7;
	ld.global.u32 	%r3, [%rd9];
	add.s32 	%r4, %r3, %r2;
	add.s64 	%rd10, %rd6, %rd7;
	st.global.u32 	[%rd10], %r4;
$L__BB0_2:
	ret;

}


// ===== COMPILED SASS (sm_100) =====

	.target	sm_100

	.elftype	@"ET_EXEC"


//--------------------- .note.nv.tkinfo           --------------------------
	.section	.note.nv.tkinfo,"",@"SHT_NOTE"
	.sectionflags	@"SHF_NOTE_NV_TKINFO"
	.tkinfo
        /*0018*/ 	.word	0x00000002
        /*0030*/ 	.string	""
        /*0030*/ 	.string	"ptxas"
        /*0030*/ 	.string	"Cuda compilation tools, release 13.0, V13.0.88"
        /*0030*/ 	.string	"Build cuda_13.0.r13.0/compiler.36424714_0"
        /*0030*/ 	.string	"-arch sm_100 -m 64 "



//--------------------- .note.nv.cuinfo           --------------------------
	.section	.note.nv.cuinfo,"",@"SHT_NOTE"
	.sectionflags	@"SHF_NOTE_NV_CUINFO"
        /*0018*/ 	.short	0x0002
        /*001a*/ 	.short	0x0064
        /*001c*/ 	.short	0x0082
	.zero		2


//--------------------- .nv.info                  --------------------------
	.section	.nv.info,"",@"SHT_CUDA_INFO"
	.align	4


	//----- nvinfo : EIATTR_REGCOUNT
	.align		4
        /*0000*/ 	.byte	0x04, 0x2f
        /*0002*/ 	.short	(.L_1 - .L_0)
	.align		4
.L_0:
        /*0004*/ 	.word	index@(_Z3addPiS_S_)
        /*0008*/ 	.word	0x0000000c


	//----- nvinfo : EIATTR_FRAME_SIZE
	.align		4
.L_1:
        /*000c*/ 	.byte	0x04, 0x11
        /*000e*/ 	.short	(.L_3 - .L_2)
	.align		4
.L_2:
        /*0010*/ 	.word	index@(_Z3addPiS_S_)
        /*0014*/ 	.word	0x00000000


	//----- nvinfo : EIATTR_MIN_STACK_SIZE
	.align		4
.L_3:
        /*0018*/ 	.byte	0x04, 0x12
        /*001a*/ 	.short	(.L_5 - .L_4)
	.align		4
.L_4:
        /*001c*/ 	.word	index@(_Z3addPiS_S_)
        /*0020*/ 	.word	0x00000000
.L_5:


//--------------------- .nv.compat                --------------------------
	.section	.nv.compat,"",@"SHT_CUDA_COMPAT_INFO"
	.align	4
        /*0000*/ 	.byte	0x02, 0x09, 0x00, 0x00, 0x02, 0x02, 0x01, 0x00, 0x02, 0x05, 0x05, 0x00, 0x03, 0x07, 0x01, 0x01
        /*0010*/ 	.byte	0x02, 0x03, 0x00, 0x00, 0x02, 0x06, 0x01, 0x00, 0x04, 0x0b, 0x08, 0x00, 0x09, 0x00, 0x00, 0x00
        /*0020*/ 	.byte	0x00, 0x00, 0x00, 0x00


//--------------------- .nv.info._Z3addPiS_S_     --------------------------
	.section	.nv.info._Z3addPiS_S_,"",@"SHT_CUDA_INFO"
	.sectionflags	@""
	.align	4


	//----- nvinfo : EIATTR_CUDA_API_VERSION
	.align		4
        /*0000*/ 	.byte	0x04, 0x37
        /*0002*/ 	.short	(.L_7 - .L_6)
.L_6:
        /*0004*/ 	.word	0x00000082


	//----- nvinfo : EIATTR_KPARAM_INFO
	.align		4
.L_7:
        /*0008*/ 	.byte	0x04, 0x17
        /*000a*/ 	.short	(.L_9 - .L_8)
.L_8:
        /*000c*/ 	.word	0x00000000
        /*0010*/ 	.short	0x0002
        /*0012*/ 	.short	0x0010
        /*0014*/ 	.byte	0x00, 0xf5, 0x21, 0x00


	//----- nvinfo : EIATTR_KPARAM_INFO
	.align		4
.L_9:
        /*0018*/ 	.byte	0x04, 0x17
        /*001a*/ 	.short	(.L_11 - .L_10)
.L_10:
        /*001c*/ 	.word	0x00000000
        /*0020*/ 	.short	0x0001
        /*0022*/ 	.short	0x0008
        /*0024*/ 	.byte	0x00, 0xf5, 0x21, 0x00


	//----- nvinfo : EIATTR_KPARAM_INFO
	.align		4
.L_11:
        /*0028*/ 	.byte	0x04, 0x17
        /*002a*/ 	.short	(.L_13 - .L_12)
.L_12:
        /*002c*/ 	.word	0x00000000
        /*0030*/ 	.short	0x0000
        /*0032*/ 	.short	0x0000
        /*0034*/ 	.byte	0x00, 0xf5, 0x21, 0x00


	//----- nvinfo : EIATTR_SPARSE_MMA_MASK
	.align		4
.L_13:
        /*0038*/ 	.byte	0x03, 0x50
        /*003a*/ 	.short	0x0000


	//----- nvinfo : EIATTR_MAXREG_COUNT
	.align		4
        /*003c*/ 	.byte	0x03, 0x1b
        /*003e*/ 	.short	0x00ff


	//----- nvinfo : EIATTR_MERCURY_ISA_VERSION
	.align		4
        /*0040*/ 	.byte	0x03, 0x5f
        /*0042*/ 	.short	0x0101


	//----- nvinfo : EIATTR_VRC_CTA_INIT_COUNT
	.align		4
        /*0044*/ 	.byte	0x02, 0x4a
	.zero		1
	.zero		1


	//----- nvinfo : EIATTR_EXIT_INSTR_OFFSETS
	.align		4
        /*0048*/ 	.byte	0x04, 0x1c
        /*004a*/ 	.short	(.L_15 - .L_14)


	//   ....[0]....
.L_14:
        /*004c*/ 	.word	0x00000030


	//   ....[1]....
        /*0050*/ 	.word	0x000000f0


	//----- nvinfo : EIATTR_CBANK_PARAM_SIZE
	.align		4
.L_15:
        /*0054*/ 	.byte	0x03, 0x19
        /*0056*/ 	.short	0x0018


	//----- nvinfo : EIATTR_PARAM_CBANK
	.align		4
        /*0058*/ 	.byte	0x04, 0x0a
        /*005a*/ 	.short	(.L_17 - .L_16)
	.align		4
.L_16:
        /*005c*/ 	.word	index@(.nv.constant0._Z3addPiS_S_)
        /*0060*/ 	.short	0x0380
        /*0062*/ 	.short	0x0018


	//----- nvinfo : EIATTR_SW_WAR
	.align		4
.L_17:
        /*0064*/ 	.byte	0x04, 0x36
        /*0066*/ 	.short	(.L_19 - .L_18)
.L_18:
        /*0068*/ 	.word	0x00000008
.L_19:


//--------------------- .nv.callgraph             --------------------------
	.section	.nv.callgraph,"",@"SHT_CUDA_CALLGRAPH"
	.align	4
	.sectionentsize	8
	.align		4
        /*0000*/ 	.word	0x00000000
	.align		4
        /*0004*/ 	.word	0xffffffff
	.align		4
        /*0008*/ 	.word	0x00000000
	.align		4
        /*000c*/ 	.word	0xfffffffe
	.align		4
        /*0010*/ 	.word	0x00000000
	.align		4
        /*0014*/ 	.word	0xfffffffd
	.align		4
        /*0018*/ 	.word	0x00000000
	.align		4
        /*001c*/ 	.word	0xfffffffc


//--------------------- .text._Z3addPiS_S_        --------------------------
	.section	.text._Z3addPiS_S_,"ax",@progbits
	.align	128
        .global         _Z3addPiS_S_
        .type           _Z3addPiS_S_,@function
        .size           _Z3addPiS_S_,(.L_x_1 - _Z3addPiS_S_)
        .other          _Z3addPiS_S_,@"STO_CUDA_ENTRY STV_DEFAULT"
_Z3addPiS_S_:
.text._Z3addPiS_S_:
[----:B------:R-:W-:Y:S01]  /*0000*/  LDC R1, c[0x0][0x37c] ;  /* 0x0000df00ff017b82 */ /* 0x000fe20000000800 */
[----:B------:R-:W0:Y:S02]  /*0010*/  S2R R9, SR_CTAID.X ;  /* 0x0000000000097919 */ /* 0x000e240000002500 */
[----:B0-----:R-:W-:-:S13]  /*0020*/  ISETP.GT.U32.AND P0, PT, R9, 0x1869f, PT ;  /* 0x0001869f0900780c */ /* 0x001fda0003f04070 */
[----:B------:R-:W-:Y:S05]  /*0030*/  @P0 EXIT ;  /* 0x000000000000094d */ /* 0x000fea0003800000 */
[----:B------:R-:W0:Y:S01]  /*0040*/  LDC.64 R2, c[0x0][0x380] ;  /* 0x0000e000ff027b82 */ /* 0x000e220000000a00 */
[----:B------:R-:W1:Y:S07]  /*0050*/  LDCU.64 UR4, c[0x0][0x358] ;  /* 0x00006b00ff0477ac */ /* 0x000e6e0008000a00 */
[----:B------:R-:W2:Y:S08]  /*0060*/  LDC.64 R4, c[0x0][0x388] ;  /* 0x0000e200ff047b82 */ /* 0x000eb00000000a00 */
[----:B------:R-:W3:Y:S01]  /*0070*/  LDC.64 R6, c[0x0][0x390] ;  /* 0x0000e400ff067b82 */ /* 0x000ee20000000a00 */
[----:B0-----:R-:W-:-:S06]  /*0080*/  IMAD.WIDE.U32 R2, R9, 0x4, R2 ;  /* 0x0000000409027825 */ /* 0x001fcc00078e0002 */
[----:B-1----:R-:W4:Y:S01]  /*0090*/  LDG.E R2, desc[UR4][R2.64] ;  /* 0x0000000402027981 */ /* 0x002f22000c1e1900 */
[----:B--2---:R-:W-:-:S06]  /*00a0*/  IMAD.WIDE.U32 R4, R9, 0x4, R4 ;  /* 0x0000000409047825 */ /* 0x004fcc00078e0004 */
[----:B------:R-:W4:Y:S01]  /*00b0*/  LDG.E R5, desc[UR4][R4.64] ;  /* 0x0000000404057981 */ /* 0x000f22000c1e1900 */
[----:B---3--:R-:W-:Y:S01]  /*00c0*/  IMAD.WIDE.U32 R6, R9, 0x4, R6 ;  /* 0x0000000409067825 */ /* 0x008fe200078e0006 */
[----:B----4-:R-:W-:-:S05]  /*00d0*/  IADD3 R9, PT, PT, R2, R5, RZ ;  /* 0x0000000502097210 */ /* 0x010fca0007ffe0ff */
[----:B------:R-:W-:Y:S01]  /*00e0*/  STG.E desc[UR4][R6.64], R9 ;  /* 0x0000000906007986 */ /* 0x000fe2000c101904 */
[----:B------:R-:W-:Y:S05]  /*00f0*/  EXIT ;  /* 0x000000000000794d */ /* 0x000fea0003800000 */
.L_x_0:
[----:B------:R-:W-:-:S00]  /*0100*/  BRA `(.L_x_0) ;  /* 0xfffffffc00fc7947 */ /* 0x000fc0000383ffff */
[----:B------:R-:W-:-:S00]  /*0110*/  NOP ;  /* 0x0000000000007918 */ /* 0x000fc00000000000 */
        /* <DEDUP_REMOVED lines=14> */
.L_x_1:


//--------------------- .nv.shared.reserved.0     --------------------------
	.section	.nv.shared.reserved.0,"aw",@nobits
	.weak		__nv_reservedSMEM_offset_0_alias
	.size		__nv_reservedSMEM_offset_0_alias, 0, 64
	.other		__nv_reservedSMEM_offset_0_alias,@"STO_CUDA_RESERVED_SHARED STV_DEFAULT"
__nv_reservedSMEM_offset_0_alias:
	.zero		0
	.zero		64


//--------------------- .nv.constant0._Z3addPiS_S_ --------------------------
	.section	.nv.constant0._Z3addPiS_S_,"a",@progbits
	.sectionflags	@""
	.align	4
.nv.constant0._Z3addPiS_S_:
	.zero		920


//--------------------- SYMBOLS --------------------------

	.type		.nv.reservedSmem.offset0,@object
	.size		.nv.reservedSmem.offset0,0x4
